//
// Generated by NVIDIA NVVM Compiler
//
// Compiler Build ID: CL-36424714
// Cuda compilation tools, release 13.0, V13.0.88
// Based on NVVM 20.0.0
//

.version 9.0
.target sm_100
.address_size 64

	// .globl	_Z12dijkstraAlgoPfS_Pbi

.visible .entry _Z12dijkstraAlgoPfS_Pbi(
	.param .u64 .ptr .align 1 _Z12dijkstraAlgoPfS_Pbi_param_0,
	.param .u64 .ptr .align 1 _Z12dijkstraAlgoPfS_Pbi_param_1,
	.param .u64 .ptr .align 1 _Z12dijkstraAlgoPfS_Pbi_param_2,
	.param .u32 _Z12dijkstraAlgoPfS_Pbi_param_3
)
{
	.reg .pred 	%p<56>;
	.reg .b16 	%rs<17>;
	.reg .b32 	%r<105>;
	.reg .b32 	%f<44>;
	.reg .b64 	%rd<85>;

	ld.param.u64 	%rd14, [_Z12dijkstraAlgoPfS_Pbi_param_0];
	ld.param.u64 	%rd15, [_Z12dijkstraAlgoPfS_Pbi_param_1];
	ld.param.u64 	%rd16, [_Z12dijkstraAlgoPfS_Pbi_param_2];
	ld.param.u32 	%r63, [_Z12dijkstraAlgoPfS_Pbi_param_3];
	cvta.to.global.u64 	%rd1, %rd14;
	cvta.to.global.u64 	%rd2, %rd15;
	cvta.to.global.u64 	%rd3, %rd16;
	mov.u32 	%r64, %tid.x;
	mov.u32 	%r1, %ctaid.x;
	mov.u32 	%r65, %ntid.x;
	mad.lo.s32 	%r66, %r1, %r65, %r64;
	cvt.s64.s32 	%rd17, %r66;
	add.s64 	%rd18, %rd3, %rd17;
	mov.b16 	%rs1, 0;
	st.global.u8 	[%rd18], %rs1;
	setp.eq.s32 	%p1, %r64, %r1;
	selp.f32 	%f28, 0f00000000, 0f4F000000, %p1;
	mul.wide.s32 	%rd19, %r66, 4;
	add.s64 	%rd20, %rd2, %rd19;
	st.global.f32 	[%rd20], %f28;
	setp.lt.s32 	%p2, %r63, 2;
	@%p2 bra 	$L__BB0_71;
	mul.lo.s32 	%r2, %r63, %r1;
	and.b32  	%r3, %r63, 3;
	and.b32  	%r4, %r63, 2147483644;
	add.s32 	%r5, %r63, -2;
	neg.s32 	%r6, %r4;
	mov.b32 	%r80, 0;
$L__BB0_2:
	mov.u32 	%r8, %r80;
	setp.lt.u32 	%p3, %r63, 4;
	mov.b32 	%r88, 2147483647;
	mov.b32 	%r95, 0;
	@%p3 bra 	$L__BB0_17;
	mov.b32 	%r88, 2147483647;
	mov.b32 	%r82, 1;
	mov.u32 	%r81, %r2;
	mov.u32 	%r83, %r6;
$L__BB0_4:
	cvt.u64.u32 	%rd21, %r81;
	add.s64 	%rd22, %rd3, %rd21;
	ld.global.u8 	%rs2, [%rd22];
	setp.ne.s16 	%p4, %rs2, 0;
	@%p4 bra 	$L__BB0_7;
	mul.wide.u32 	%rd23, %r81, 4;
	add.s64 	%rd24, %rd2, %rd23;
	ld.global.f32 	%f1, [%rd24];
	cvt.rn.f32.s32 	%f29, %r88;
	setp.gtu.f32 	%p5, %f1, %f29;
	@%p5 bra 	$L__BB0_7;
	cvt.rzi.s32.f32 	%r88, %f1;
	add.s32 	%r89, %r82, -1;
$L__BB0_7:
	add.s32 	%r18, %r81, 1;
	cvt.u64.u32 	%rd25, %r18;
	add.s64 	%rd26, %rd3, %rd25;
	ld.global.u8 	%rs3, [%rd26];
	setp.ne.s16 	%p6, %rs3, 0;
	@%p6 bra 	$L__BB0_10;
	mul.wide.u32 	%rd27, %r18, 4;
	add.s64 	%rd28, %rd2, %rd27;
	ld.global.f32 	%f2, [%rd28];
	cvt.rn.f32.s32 	%f30, %r88;
	setp.gtu.f32 	%p7, %f2, %f30;
	@%p7 bra 	$L__BB0_10;
	cvt.rzi.s32.f32 	%r88, %f2;
	mov.u32 	%r89, %r82;
$L__BB0_10:
	add.s32 	%r22, %r81, 2;
	cvt.u64.u32 	%rd29, %r22;
	add.s64 	%rd30, %rd3, %rd29;
	ld.global.u8 	%rs4, [%rd30];
	setp.ne.s16 	%p8, %rs4, 0;
	@%p8 bra 	$L__BB0_13;
	mul.wide.u32 	%rd31, %r22, 4;
	add.s64 	%rd32, %rd2, %rd31;
	ld.global.f32 	%f3, [%rd32];
	cvt.rn.f32.s32 	%f31, %r88;
	setp.gtu.f32 	%p9, %f3, %f31;
	@%p9 bra 	$L__BB0_13;
	cvt.rzi.s32.f32 	%r88, %f3;
	add.s32 	%r89, %r82, 1;
$L__BB0_13:
	add.s32 	%r27, %r81, 3;
	cvt.u64.u32 	%rd33, %r27;
	add.s64 	%rd34, %rd3, %rd33;
	ld.global.u8 	%rs5, [%rd34];
	setp.ne.s16 	%p10, %rs5, 0;
	@%p10 bra 	$L__BB0_16;
	mul.wide.u32 	%rd35, %r27, 4;
	add.s64 	%rd36, %rd2, %rd35;
	ld.global.f32 	%f4, [%rd36];
	cvt.rn.f32.s32 	%f32, %r88;
	setp.gtu.f32 	%p11, %f4, %f32;
	@%p11 bra 	$L__BB0_16;
	cvt.rzi.s32.f32 	%r88, %f4;
	add.s32 	%r89, %r82, 2;
$L__BB0_16:
	add.s32 	%r83, %r83, 4;
	add.s32 	%r82, %r82, 4;
	add.s32 	%r81, %r81, 4;
	setp.ne.s32 	%p12, %r83, 0;
	mov.u32 	%r95, %r4;
	@%p12 bra 	$L__BB0_4;
$L__BB0_17:
	setp.eq.s32 	%p13, %r3, 0;
	@%p13 bra 	$L__BB0_29;
	add.s32 	%r39, %r95, %r2;
	cvt.u64.u32 	%rd37, %r39;
	add.s64 	%rd38, %rd3, %rd37;
	ld.global.u8 	%rs6, [%rd38];
	setp.ne.s16 	%p14, %rs6, 0;
	@%p14 bra 	$L__BB0_21;
	mul.wide.u32 	%rd39, %r39, 4;
	add.s64 	%rd40, %rd2, %rd39;
	ld.global.f32 	%f5, [%rd40];
	cvt.rn.f32.s32 	%f33, %r88;
	setp.gtu.f32 	%p15, %f5, %f33;
	@%p15 bra 	$L__BB0_21;
	cvt.rzi.s32.f32 	%r88, %f5;
	mov.u32 	%r89, %r95;
$L__BB0_21:
	setp.eq.s32 	%p16, %r3, 1;
	@%p16 bra 	$L__BB0_29;
	add.s32 	%r43, %r39, 1;
	cvt.u64.u32 	%rd41, %r43;
	add.s64 	%rd42, %rd3, %rd41;
	ld.global.u8 	%rs7, [%rd42];
	setp.ne.s16 	%p17, %rs7, 0;
	@%p17 bra 	$L__BB0_25;
	mul.wide.u32 	%rd43, %r43, 4;
	add.s64 	%rd44, %rd2, %rd43;
	ld.global.f32 	%f6, [%rd44];
	cvt.rn.f32.s32 	%f34, %r88;
	setp.gtu.f32 	%p18, %f6, %f34;
	@%p18 bra 	$L__BB0_25;
	cvt.rzi.s32.f32 	%r88, %f6;
	add.s32 	%r89, %r95, 1;
$L__BB0_25:
	setp.eq.s32 	%p19, %r3, 2;
	@%p19 bra 	$L__BB0_29;
	add.s32 	%r48, %r39, 2;
	cvt.u64.u32 	%rd45, %r48;
	add.s64 	%rd46, %rd3, %rd45;
	ld.global.u8 	%rs8, [%rd46];
	setp.ne.s16 	%p20, %rs8, 0;
	@%p20 bra 	$L__BB0_29;
	mul.wide.u32 	%rd47, %r48, 4;
	add.s64 	%rd48, %rd2, %rd47;
	ld.global.f32 	%f35, [%rd48];
	cvt.rn.f32.s32 	%f36, %r88;
	setp.gtu.f32 	%p21, %f35, %f36;
	@%p21 bra 	$L__BB0_29;
	add.s32 	%r89, %r95, 2;
$L__BB0_29:
	setp.lt.u32 	%p22, %r63, 4;
	add.s32 	%r75, %r89, %r2;
	cvt.u64.u32 	%rd49, %r75;
	add.s64 	%rd50, %rd3, %rd49;
	mov.b16 	%rs9, 1;
	st.global.u8 	[%rd50], %rs9;
	mul.lo.s32 	%r51, %r89, %r63;
	mul.wide.u32 	%rd51, %r75, 4;
	add.s64 	%rd4, %rd2, %rd51;
	mov.b32 	%r104, 0;
	@%p22 bra 	$L__BB0_52;
	mov.b32 	%r103, 0;
$L__BB0_31:
	add.s32 	%r53, %r103, %r2;
	cvt.u64.u32 	%rd52, %r53;
	add.s64 	%rd53, %rd3, %rd52;
	ld.global.u8 	%rs10, [%rd53];
	setp.ne.s16 	%p23, %rs10, 0;
	@%p23 bra 	$L__BB0_36;
	add.s32 	%r77, %r103, %r51;
	mul.wide.s32 	%rd54, %r77, 4;
	add.s64 	%rd55, %rd1, %rd54;
	ld.global.f32 	%f7, [%rd55];
	setp.eq.f32 	%p24, %f7, 0f00000000;
	@%p24 bra 	$L__BB0_36;
	ld.global.f32 	%f8, [%rd4];
	setp.eq.f32 	%p25, %f8, 0f4F000000;
	@%p25 bra 	$L__BB0_36;
	add.f32 	%f9, %f8, %f7;
	mul.wide.u32 	%rd56, %r53, 4;
	add.s64 	%rd5, %rd2, %rd56;
	ld.global.f32 	%f37, [%rd5];
	setp.geu.f32 	%p26, %f9, %f37;
	@%p26 bra 	$L__BB0_36;
	st.global.f32 	[%rd5], %f9;
$L__BB0_36:
	add.s32 	%r54, %r53, 1;
	cvt.u64.u32 	%rd57, %r54;
	add.s64 	%rd58, %rd3, %rd57;
	ld.global.u8 	%rs11, [%rd58];
	setp.ne.s16 	%p27, %rs11, 0;
	cvt.s64.s32 	%rd59, %r51;
	cvt.s64.s32 	%rd60, %r103;
	add.s64 	%rd61, %rd60, %rd59;
	shl.b64 	%rd62, %rd61, 2;
	add.s64 	%rd6, %rd1, %rd62;
	@%p27 bra 	$L__BB0_41;
	ld.global.f32 	%f10, [%rd6+4];
	setp.eq.f32 	%p28, %f10, 0f00000000;
	@%p28 bra 	$L__BB0_41;
	ld.global.f32 	%f11, [%rd4];
	setp.eq.f32 	%p29, %f11, 0f4F000000;
	@%p29 bra 	$L__BB0_41;
	add.f32 	%f12, %f11, %f10;
	mul.wide.u32 	%rd63, %r54, 4;
	add.s64 	%rd7, %rd2, %rd63;
	ld.global.f32 	%f38, [%rd7];
	setp.geu.f32 	%p30, %f12, %f38;
	@%p30 bra 	$L__BB0_41;
	st.global.f32 	[%rd7], %f12;
$L__BB0_41:
	add.s32 	%r55, %r53, 2;
	cvt.u64.u32 	%rd64, %r55;
	add.s64 	%rd65, %rd3, %rd64;
	ld.global.u8 	%rs12, [%rd65];
	setp.ne.s16 	%p31, %rs12, 0;
	@%p31 bra 	$L__BB0_46;
	ld.global.f32 	%f13, [%rd6+8];
	setp.eq.f32 	%p32, %f13, 0f00000000;
	@%p32 bra 	$L__BB0_46;
	ld.global.f32 	%f14, [%rd4];
	setp.eq.f32 	%p33, %f14, 0f4F000000;
	@%p33 bra 	$L__BB0_46;
	add.f32 	%f15, %f14, %f13;
	mul.wide.u32 	%rd66, %r55, 4;
	add.s64 	%rd8, %rd2, %rd66;
	ld.global.f32 	%f39, [%rd8];
	setp.geu.f32 	%p34, %f15, %f39;
	@%p34 bra 	$L__BB0_46;
	st.global.f32 	[%rd8], %f15;
$L__BB0_46:
	add.s32 	%r56, %r53, 3;
	cvt.u64.u32 	%rd67, %r56;
	add.s64 	%rd68, %rd3, %rd67;
	ld.global.u8 	%rs13, [%rd68];
	setp.ne.s16 	%p35, %rs13, 0;
	@%p35 bra 	$L__BB0_51;
	ld.global.f32 	%f16, [%rd6+12];
	setp.eq.f32 	%p36, %f16, 0f00000000;
	@%p36 bra 	$L__BB0_51;
	ld.global.f32 	%f17, [%rd4];
	setp.eq.f32 	%p37, %f17, 0f4F000000;
	@%p37 bra 	$L__BB0_51;
	add.f32 	%f18, %f17, %f16;
	mul.wide.u32 	%rd69, %r56, 4;
	add.s64 	%rd9, %rd2, %rd69;
	ld.global.f32 	%f40, [%rd9];
	setp.geu.f32 	%p38, %f18, %f40;
	@%p38 bra 	$L__BB0_51;
	st.global.f32 	[%rd9], %f18;
$L__BB0_51:
	add.s32 	%r103, %r103, 4;
	setp.ne.s32 	%p39, %r103, %r4;
	mov.u32 	%r104, %r4;
	@%p39 bra 	$L__BB0_31;
$L__BB0_52:
	setp.eq.s32 	%p40, %r3, 0;
	@%p40 bra 	$L__BB0_70;
	add.s32 	%r59, %r104, %r2;
	cvt.u64.u32 	%rd70, %r59;
	add.s64 	%rd71, %rd3, %rd70;
	ld.global.u8 	%rs14, [%rd71];
	setp.ne.s16 	%p41, %rs14, 0;
	@%p41 bra 	$L__BB0_58;
	add.s32 	%r78, %r104, %r51;
	mul.wide.s32 	%rd72, %r78, 4;
	add.s64 	%rd73, %rd1, %rd72;
	ld.global.f32 	%f19, [%rd73];
	setp.eq.f32 	%p42, %f19, 0f00000000;
	@%p42 bra 	$L__BB0_58;
	ld.global.f32 	%f20, [%rd4];
	setp.eq.f32 	%p43, %f20, 0f4F000000;
	@%p43 bra 	$L__BB0_58;
	add.f32 	%f21, %f20, %f19;
	mul.wide.u32 	%rd74, %r59, 4;
	add.s64 	%rd10, %rd2, %rd74;
	ld.global.f32 	%f41, [%rd10];
	setp.geu.f32 	%p44, %f21, %f41;
	@%p44 bra 	$L__BB0_58;
	st.global.f32 	[%rd10], %f21;
$L__BB0_58:
	setp.eq.s32 	%p45, %r3, 1;
	@%p45 bra 	$L__BB0_70;
	add.s32 	%r60, %r59, 1;
	cvt.u64.u32 	%rd75, %r60;
	add.s64 	%rd76, %rd3, %rd75;
	ld.global.u8 	%rs15, [%rd76];
	setp.ne.s16 	%p46, %rs15, 0;
	cvt.s64.s32 	%rd77, %r51;
	cvt.u64.u32 	%rd78, %r104;
	add.s64 	%rd79, %rd78, %rd77;
	shl.b64 	%rd80, %rd79, 2;
	add.s64 	%rd11, %rd1, %rd80;
	@%p46 bra 	$L__BB0_64;
	ld.global.f32 	%f22, [%rd11+4];
	setp.eq.f32 	%p47, %f22, 0f00000000;
	@%p47 bra 	$L__BB0_64;
	ld.global.f32 	%f23, [%rd4];
	setp.eq.f32 	%p48, %f23, 0f4F000000;
	@%p48 bra 	$L__BB0_64;
	add.f32 	%f24, %f23, %f22;
	mul.wide.u32 	%rd81, %r60, 4;
	add.s64 	%rd12, %rd2, %rd81;
	ld.global.f32 	%f42, [%rd12];
	setp.geu.f32 	%p49, %f24, %f42;
	@%p49 bra 	$L__BB0_64;
	st.global.f32 	[%rd12], %f24;
$L__BB0_64:
	setp.eq.s32 	%p50, %r3, 2;
	@%p50 bra 	$L__BB0_70;
	add.s32 	%r61, %r59, 2;
	cvt.u64.u32 	%rd82, %r61;
	add.s64 	%rd83, %rd3, %rd82;
	ld.global.u8 	%rs16, [%rd83];
	setp.ne.s16 	%p51, %rs16, 0;
	@%p51 bra 	$L__BB0_70;
	ld.global.f32 	%f25, [%rd11+8];
	setp.eq.f32 	%p52, %f25, 0f00000000;
	@%p52 bra 	$L__BB0_70;
	ld.global.f32 	%f26, [%rd4];
	setp.eq.f32 	%p53, %f26, 0f4F000000;
	@%p53 bra 	$L__BB0_70;
	add.f32 	%f27, %f26, %f25;
	mul.wide.u32 	%rd84, %r61, 4;
	add.s64 	%rd13, %rd2, %rd84;
	ld.global.f32 	%f43, [%rd13];
	setp.geu.f32 	%p54, %f27, %f43;
	@%p54 bra 	$L__BB0_70;
	st.global.f32 	[%rd13], %f27;
$L__BB0_70:
	add.s32 	%r80, %r8, 1;
	setp.ne.s32 	%p55, %r8, %r5;
	@%p55 bra 	$L__BB0_2;
$L__BB0_71:
	ret;

}


// ===== COMPILED SASS (sm_100) =====

	.target	sm_100

	.elftype	@"ET_EXEC"


//--------------------- .note.nv.tkinfo           --------------------------
	.section	.note.nv.tkinfo,"",@"SHT_NOTE"
	.sectionflags	@"SHF_NOTE_NV_TKINFO"
	.tkinfo
        /*0018*/ 	.word	0x00000002
        /*0030*/ 	.string	""
        /*0030*/ 	.string	"ptxas"
        /*0030*/ 	.string	"Cuda compilation tools, release 13.0, V13.0.88"
        /*0030*/ 	.string	"Build cuda_13.0.r13.0/compiler.36424714_0"
        /*0030*/ 	.string	"-arch sm_100 -m 64 "



//--------------------- .note.nv.cuinfo           --------------------------
	.section	.note.nv.cuinfo,"",@"SHT_NOTE"
	.sectionflags	@"SHF_NOTE_NV_CUINFO"
        /*0018*/ 	.short	0x0002
        /*001a*/ 	.short	0x0064
        /*001c*/ 	.short	0x0082
	.zero		2


//--------------------- .nv.info                  --------------------------
	.section	.nv.info,"",@"SHT_CUDA_INFO"
	.align	4


	//----- nvinfo : EIATTR_REGCOUNT
	.align		4
        /*0000*/ 	.byte	0x04, 0x2f
        /*0002*/ 	.short	(.L_1 - .L_0)
	.align		4
.L_0:
        /*0004*/ 	.word	index@(_Z12dijkstraAlgoPfS_Pbi)
        /*0008*/ 	.word	0x00000020


	//----- nvinfo : EIATTR_FRAME_SIZE
	.align		4
.L_1:
        /*000c*/ 	.byte	0x04, 0x11
        /*000e*/ 	.short	(.L_3 - .L_2)
	.align		4
.L_2:
        /*0010*/ 	.word	index@(_Z12dijkstraAlgoPfS_Pbi)
        /*0014*/ 	.word	0x00000000


	//----- nvinfo : EIATTR_MIN_STACK_SIZE
	.align		4
.L_3:
        /*0018*/ 	.byte	0x04, 0x12
        /*001a*/ 	.short	(.L_5 - .L_4)
	.align		4
.L_4:
        /*001c*/ 	.word	index@(_Z12dijkstraAlgoPfS_Pbi)
        /*0020*/ 	.word	0x00000000
.L_5:


//--------------------- .nv.compat                --------------------------
	.section	.nv.compat,"",@"SHT_CUDA_COMPAT_INFO"
	.align	4
        /*0000*/ 	.byte	0x02, 0x09, 0x00, 0x00, 0x02, 0x02, 0x01, 0x00, 0x02, 0x05, 0x05, 0x00, 0x03, 0x07, 0x01, 0x01
        /*0010*/ 	.byte	0x02, 0x03, 0x00, 0x00, 0x02, 0x06, 0x01, 0x00, 0x04, 0x0b, 0x08, 0x00, 0x01, 0x00, 0x00, 0x00
        /*0020*/ 	.byte	0x00, 0x00, 0x00, 0x00


//--------------------- .nv.info._Z12dijkstraAlgoPfS_Pbi --------------------------
	.section	.nv.info._Z12dijkstraAlgoPfS_Pbi,"",@"SHT_CUDA_INFO"
	.sectionflags	@""
	.align	4


	//----- nvinfo : EIATTR_CUDA_API_VERSION
	.align		4
        /*0000*/ 	.byte	0x04, 0x37
        /*0002*/ 	.short	(.L_7 - .L_6)
.L_6:
        /*0004*/ 	.word	0x00000082


	//----- nvinfo : EIATTR_KPARAM_INFO
	.align		4
.L_7:
        /*0008*/ 	.byte	0x04, 0x17
        /*000a*/ 	.short	(.L_9 - .L_8)
.L_8:
        /*000c*/ 	.word	0x00000000
        /*0010*/ 	.short	0x0003
        /*0012*/ 	.short	0x0018
        /*0014*/ 	.byte	0x00, 0xf0, 0x11, 0x00


	//----- nvinfo : EIATTR_KPARAM_INFO
	.align		4
.L_9:
        /*0018*/ 	.byte	0x04, 0x17
        /*001a*/ 	.short	(.L_11 - .L_10)
.L_10:
        /*001c*/ 	.word	0x00000000
        /*0020*/ 	.short	0x0002
        /*0022*/ 	.short	0x0010
        /*0024*/ 	.byte	0x00, 0xf5, 0x21, 0x00


	//----- nvinfo : EIATTR_KPARAM_INFO
	.align		4
.L_11:
        /*0028*/ 	.byte	0x04, 0x17
        /*002a*/ 	.short	(.L_13 - .L_12)
.L_12:
        /*002c*/ 	.word	0x00000000
        /*0030*/ 	.short	0x0001
        /*0032*/ 	.short	0x0008
        /*0034*/ 	.byte	0x00, 0xf5, 0x21, 0x00


	//----- nvinfo : EIATTR_KPARAM_INFO
	.align		4
.L_13:
        /*0038*/ 	.byte	0x04, 0x17
        /*003a*/ 	.short	(.L_15 - .L_14)
.L_14:
        /*003c*/ 	.word	0x00000000
        /*0040*/ 	.short	0x0000
        /*0042*/ 	.short	0x0000
        /*0044*/ 	.byte	0x00, 0xf5, 0x21, 0x00


	//----- nvinfo : EIATTR_SPARSE_MMA_MASK
	.align		4
.L_15:
        /*0048*/ 	.byte	0x03, 0x50
        /*004a*/ 	.short	0x0000


	//----- nvinfo : EIATTR_MAXREG_COUNT
	.align		4
        /*004c*/ 	.byte	0x03, 0x1b
        /*004e*/ 	.short	0x00ff


	//----- nvinfo : EIATTR_MERCURY_ISA_VERSION
	.align		4
        /*0050*/ 	.byte	0x03, 0x5f
        /*0052*/ 	.short	0x0101


	//----- nvinfo : EIATTR_VRC_CTA_INIT_COUNT
	.align		4
        /*0054*/ 	.byte	0x02, 0x4a
	.zero		1
	.zero		1


	//----- nvinfo : EIATTR_EXIT_INSTR_OFFSETS
	.align		4
        /*0058*/ 	.byte	0x04, 0x1c
        /*005a*/ 	.short	(.L_17 - .L_16)


	//   ....[0]....
.L_16:
        /*005c*/ 	.word	0x00000110


	//   ....[1]....
        /*0060*/ 	.word	0x00001300


	//----- nvinfo : EIATTR_CBANK_PARAM_SIZE
	.align		4
.L_17:
        /*0064*/ 	.byte	0x03, 0x19
        /*0066*/ 	.short	0x001c


	//----- nvinfo : EIATTR_PARAM_CBANK
	.align		4
        /*0068*/ 	.byte	0x04, 0x0a
        /*006a*/ 	.short	(.L_19 - .L_18)
	.align		4
.L_18:
        /*006c*/ 	.word	index@(.nv.constant0._Z12dijkstraAlgoPfS_Pbi)
        /*0070*/ 	.short	0x0380
        /*0072*/ 	.short	0x001c


	//----- nvinfo : EIATTR_SW_WAR
	.align		4
.L_19:
        /*0074*/ 	.byte	0x04, 0x36
        /*0076*/ 	.short	(.L_21 - .L_20)
.L_20:
        /*0078*/ 	.word	0x00000008
.L_21:


//--------------------- .nv.callgraph             --------------------------
	.section	.nv.callgraph,"",@"SHT_CUDA_CALLGRAPH"
	.align	4
	.sectionentsize	8
	.align		4
        /*0000*/ 	.word	0x00000000
	.align		4
        /*0004*/ 	.word	0xffffffff
	.align		4
        /*0008*/ 	.word	0x00000000
	.align		4
        /*000c*/ 	.word	0xfffffffe
	.align		4
        /*0010*/ 	.word	0x00000000
	.align		4
        /*0014*/ 	.word	0xfffffffd
	.align		4
        /*0018*/ 	.word	0x00000000
	.align		4
        /*001c*/ 	.word	0xfffffffc


//--------------------- .text._Z12dijkstraAlgoPfS_Pbi --------------------------
	.section	.text._Z12dijkstraAlgoPfS_Pbi,"ax",@progbits
	.align	128
        .global         _Z12dijkstraAlgoPfS_Pbi
        .type           _Z12dijkstraAlgoPfS_Pbi,@function
        .size           _Z12dijkstraAlgoPfS_Pbi,(.L_x_20 - _Z12dijkstraAlgoPfS_Pbi)
        .other          _Z12dijkstraAlgoPfS_Pbi,@"STO_CUDA_ENTRY STV_DEFAULT"
_Z12dijkstraAlgoPfS_Pbi:
.text._Z12dijkstraAlgoPfS_Pbi:
[----:B------:R-:W-:Y:S01]  /*0000*/  LDC R1, c[0x0][0x37c] ;  /* 0x0000df00ff017b82 */ /* 0x000fe20000000800 */
[----:B------:R-:W0:Y:S07]  /*0010*/  S2R R0, SR_TID.X ;  /* 0x0000000000007919 */ /* 0x000e2e0000002100 */
[----:B------:R-:W0:Y:S01]  /*0020*/  S2UR UR4, SR_CTAID.X ;  /* 0x00000000000479c3 */ /* 0x000e220000002500 */
[----:B------:R-:W1:Y:S01]  /*0030*/  LDCU.64 UR6, c[0x0][0x390] ;  /* 0x00007200ff0677ac */ /* 0x000e620008000a00 */
[----:B------:R-:W2:Y:S06]  /*0040*/  LDCU.64 UR8, c[0x0][0x358] ;  /* 0x00006b00ff0877ac */ /* 0x000eac0008000a00 */
[----:B------:R-:W3:Y:S08]  /*0050*/  LDC R5, c[0x0][0x360] ;  /* 0x0000d800ff057b82 */ /* 0x000ef00000000800 */
[----:B------:R-:W4:Y:S08]  /*0060*/  LDC.64 R2, c[0x0][0x388] ;  /* 0x0000e200ff027b82 */ /* 0x000f300000000a00 */
[----:B------:R-:W5:Y:S01]  /*0070*/  LDC R6, c[0x0][0x398] ;  /* 0x0000e600ff067b82 */ /* 0x000f620000000800 */
[----:B0-----:R-:W-:Y:S01]  /*0080*/  ISETP.NE.AND P0, PT, R0, UR4, PT ;  /* 0x0000000400007c0c */ /* 0x001fe2000bf05270 */
[----:B---3--:R-:W-:-:S05]  /*0090*/  IMAD R5, R5, UR4, R0 ;  /* 0x0000000405057c24 */ /* 0x008fca000f8e0200 */
[C---:B-1----:R-:W-:Y:S01]  /*00a0*/  IADD3 R8, P1, PT, R5.reuse, UR6, RZ ;  /* 0x0000000605087c10 */ /* 0x042fe2000ff3e0ff */
[----:B----4-:R-:W-:-:S03]  /*00b0*/  IMAD.WIDE R2, R5, 0x4, R2 ;  /* 0x0000000405027825 */ /* 0x010fc600078e0202 */
[----:B------:R-:W-:Y:S02]  /*00c0*/  LEA.HI.X.SX32 R9, R5, UR7, 0x1, P1 ;  /* 0x0000000705097c11 */ /* 0x000fe400088f0eff */
[----:B------:R-:W-:-:S03]  /*00d0*/  FSEL R5, RZ, 2.14748364800000000000e+09, !P0 ;  /* 0x4f000000ff057808 */ /* 0x000fc60004000000 */
[----:B--2---:R0:W-:Y:S01]  /*00e0*/  STG.E.U8 desc[UR8][R8.64], RZ ;  /* 0x000000ff08007986 */ /* 0x0041e2000c101108 */
[----:B-----5:R-:W-:-:S03]  /*00f0*/  ISETP.GE.AND P0, PT, R6, 0x2, PT ;  /* 0x000000020600780c */ /* 0x020fc60003f06270 */
[----:B------:R0:W-:Y:S10]  /*0100*/  STG.E desc[UR8][R2.64], R5 ;  /* 0x0000000502007986 */ /* 0x0001f4000c101908 */
[----:B------:R-:W-:Y:S05]  /*0110*/  @!P0 EXIT ;  /* 0x000000000000894d */ /* 0x000fea0003800000 */
[C---:B------:R-:W-:Y:S01]  /*0120*/  LOP3.LUT R23, R6.reuse, 0x7ffffffc, RZ, 0xc0, !PT ;  /* 0x7ffffffc06177812 */ /* 0x040fe200078ec0ff */
[C---:B0-----:R-:W-:Y:S01]  /*0130*/  IMAD R9, R6.reuse, UR4, RZ ;  /* 0x0000000406097c24 */ /* 0x041fe2000f8e02ff */
[C---:B------:R-:W-:Y:S01]  /*0140*/  LOP3.LUT R7, R6.reuse, 0x3, RZ, 0xc0, !PT ;  /* 0x0000000306077812 */ /* 0x040fe200078ec0ff */
[----:B------:R-:W-:Y:S01]  /*0150*/  VIADD R6, R6, 0xfffffffe ;  /* 0xfffffffe06067836 */ /* 0x000fe20000000000 */
[----:B------:R-:W-:Y:S01]  /*0160*/  UMOV UR4, URZ ;  /* 0x000000ff00047c82 */ /* 0x000fe20008000000 */
[----:B------:R-:W-:-:S07]  /*0170*/  IMAD.MOV R5, RZ, RZ, -R23 ;  /* 0x000000ffff057224 */ /* 0x000fce00078e0a17 */
.L_x_18:
[----:B0-----:R-:W0:Y:S01]  /*0180*/  LDCU UR6, c[0x0][0x398] ;  /* 0x00007300ff0677ac */ /* 0x001e220008000800 */
[----:B------:R-:W-:Y:S02]  /*0190*/  IMAD.MOV.U32 R0, RZ, RZ, 0x7fffffff ;  /* 0x7fffffffff007424 */ /* 0x000fe400078e00ff */
[----:B---3--:R-:W-:Y:S01]  /*01a0*/  IMAD.MOV.U32 R2, RZ, RZ, RZ ;  /* 0x000000ffff027224 */ /* 0x008fe200078e00ff */
[----:B------:R-:W-:Y:S01]  /*01b0*/  UMOV UR5, UR4 ;  /* 0x0000000400057c82 */ /* 0x000fe20008000000 */
[----:B------:R-:W-:Y:S01]  /*01c0*/  UIADD3 UR4, UPT, UPT, UR4, 0x1, URZ ;  /* 0x0000000104047890 */ /* 0x000fe2000fffe0ff */
[----:B------:R-:W-:Y:S01]  /*01d0*/  ISETP.NE.AND P0, PT, R6, UR5, PT ;  /* 0x0000000506007c0c */ /* 0x000fe2000bf05270 */
[----:B0-----:R-:W-:-:S09]  /*01e0*/  UISETP.GE.U32.AND UP0, UPT, UR6, 0x4, UPT ;  /* 0x000000040600788c */ /* 0x001fd2000bf06070 */
[----:B-12---:R-:W-:Y:S05]  /*01f0*/  BRA.U !UP0, `(.L_x_0) ;  /* 0x0000000108ec7547 */ /* 0x006fea000b800000 */
[----:B------:R-:W0:Y:S01]  /*0200*/  LDC.64 R2, c[0x0][0x388] ;  /* 0x0000e200ff027b82 */ /* 0x000e220000000a00 */
[----:B------:R-:W-:Y:S01]  /*0210*/  IMAD.MOV.U32 R0, RZ, RZ, 0x7fffffff ;  /* 0x7fffffffff007424 */ /* 0x000fe200078e00ff */
[----:B------:R-:W1:Y:S01]  /*0220*/  LDCU.64 UR6, c[0x0][0x390] ;  /* 0x00007200ff0677ac */ /* 0x000e620008000a00 */
[----:B------:R-:W-:Y:S02]  /*0230*/  IMAD.MOV.U32 R18, RZ, RZ, 0x1 ;  /* 0x00000001ff127424 */ /* 0x000fe400078e00ff */
[----:B------:R-:W-:Y:S02]  /*0240*/  IMAD.MOV.U32 R19, RZ, RZ, R9 ;  /* 0x000000ffff137224 */ /* 0x000fe400078e0009 */
[----:B------:R-:W-:-:S07]  /*0250*/  IMAD.MOV.U32 R8, RZ, RZ, R5 ;  /* 0x000000ffff087224 */ /* 0x000fce00078e0005 */
.L_x_5:
[C---:B01-3--:R-:W-:Y:S01]  /*0260*/  IADD3 R10, P1, PT, R19.reuse, UR6, RZ ;  /* 0x00000006130a7c10 */ /* 0x04bfe2000ff3e0ff */
[C---:B------:R-:W-:Y:S02]  /*0270*/  VIADD R27, R19.reuse, 0x1 ;  /* 0x00000001131b7836 */ /* 0x040fe40000000000 */
[----:B------:R-:W-:Y:S02]  /*0280*/  VIADD R25, R19, 0x2 ;  /* 0x0000000213197836 */ /* 0x000fe40000000000 */
[----:B------:R-:W-:Y:S01]  /*0290*/  IMAD.X R11, RZ, RZ, UR7, P1 ;  /* 0x00000007ff0b7e24 */ /* 0x000fe200088e06ff */
[----:B------:R-:W-:Y:S01]  /*02a0*/  IADD3 R12, P1, PT, R27, UR6, RZ ;  /* 0x000000061b0c7c10 */ /* 0x000fe2000ff3e0ff */
[----:B------:R-:W-:Y:S01]  /*02b0*/  VIADD R21, R19, 0x3 ;  /* 0x0000000313157836 */ /* 0x000fe20000000000 */
[----:B------:R-:W-:Y:S02]  /*02c0*/  IADD3 R14, P2, PT, R25, UR6, RZ ;  /* 0x00000006190e7c10 */ /* 0x000fe4000ff5e0ff */
[----:B--2---:R-:W2:Y:S01]  /*02d0*/  LDG.E.U8 R10, desc[UR8][R10.64] ;  /* 0x000000080a0a7981 */ /* 0x004ea2000c1e1100 */
[----:B------:R-:W-:Y:S01]  /*02e0*/  IMAD.X R13, RZ, RZ, UR7, P1 ;  /* 0x00000007ff0d7e24 */ /* 0x000fe200088e06ff */
[----:B------:R-:W-:Y:S01]  /*02f0*/  IADD3 R16, P3, PT, R21, UR6, RZ ;  /* 0x0000000615107c10 */ /* 0x000fe2000ff7e0ff */
[----:B------:R-:W-:-:S03]  /*0300*/  IMAD.X R15, RZ, RZ, UR7, P2 ;  /* 0x00000007ff0f7e24 */ /* 0x000fc600090e06ff */
[----:B------:R-:W3:Y:S01]  /*0310*/  LDG.E.U8 R12, desc[UR8][R12.64] ;  /* 0x000000080c0c7981 */ /* 0x000ee2000c1e1100 */
[----:B------:R-:W-:-:S03]  /*0320*/  IMAD.X R17, RZ, RZ, UR7, P3 ;  /* 0x00000007ff117e24 */ /* 0x000fc600098e06ff */
[----:B----4-:R-:W4:Y:S04]  /*0330*/  LDG.E.U8 R14, desc[UR8][R14.64] ;  /* 0x000000080e0e7981 */ /* 0x010f28000c1e1100 */
[----:B------:R-:W5:Y:S01]  /*0340*/  LDG.E.U8 R16, desc[UR8][R16.64] ;  /* 0x0000000810107981 */ /* 0x000f62000c1e1100 */
[----:B------:R-:W-:-:S05]  /*0350*/  VIADD R8, R8, 0x4 ;  /* 0x0000000408087836 */ /* 0x000fca0000000000 */
[----:B------:R-:W-:Y:S02]  /*0360*/  ISETP.NE.AND P4, PT, R8, RZ, PT ;  /* 0x000000ff0800720c */ /* 0x000fe40003f85270 */
[----:B--2---:R-:W-:Y:S02]  /*0370*/  ISETP.NE.AND P5, PT, R10, RZ, PT ;  /* 0x000000ff0a00720c */ /* 0x004fe40003fa5270 */
[----:B---3--:R-:W-:Y:S02]  /*0380*/  ISETP.NE.AND P1, PT, R12, RZ, PT ;  /* 0x000000ff0c00720c */ /* 0x008fe40003f25270 */
[----:B----4-:R-:W-:Y:S02]  /*0390*/  ISETP.NE.AND P2, PT, R14, RZ, PT ;  /* 0x000000ff0e00720c */ /* 0x010fe40003f45270 */
[----:B-----5:R-:W-:-:S07]  /*03a0*/  ISETP.NE.AND P3, PT, R16, RZ, PT ;  /* 0x000000ff1000720c */ /* 0x020fce0003f65270 */
[----:B------:R-:W-:Y:S06]  /*03b0*/  @P5 BRA `(.L_x_1) ;  /* 0x0000000000185947 */ /* 0x000fec0003800000 */
[----:B0-----:R-:W-:-:S06]  /*03c0*/  IMAD.WIDE.U32 R10, R19, 0x4, R2 ;  /* 0x00000004130a7825 */ /* 0x001fcc00078e0002 */
[----:B------:R-:W2:Y:S01]  /*03d0*/  LDG.E R11, desc[UR8][R10.64] ;  /* 0x000000080a0b7981 */ /* 0x000ea2000c1e1900 */
[----:B------:R-:W-:-:S04]  /*03e0*/  I2FP.F32.S32 R12, R0 ;  /* 0x00000000000c7245 */ /* 0x000fc80000201400 */
[----:B--2---:R-:W-:-:S13]  /*03f0*/  FSETP.GTU.AND P5, PT, R11, R12, PT ;  /* 0x0000000c0b00720b */ /* 0x004fda0003fac000 */
[----:B------:R1:W2:Y:S01]  /*0400*/  @!P5 F2I.TRUNC.NTZ R0, R11 ;  /* 0x0000000b0000d305 */ /* 0x0002a2000020f100 */
[----:B------:R-:W-:-:S07]  /*0410*/  @!P5 VIADD R4, R18, 0xffffffff ;  /* 0xffffffff1204d836 */ /* 0x000fce0000000000 */
.L_x_1:
[----:B------:R-:W-:Y:S05]  /*0420*/  @P1 BRA `(.L_x_2) ;  /* 0x0000000000181947 */ /* 0x000fea0003800000 */
[----:B01----:R-:W-:-:S06]  /*0430*/  IMAD.WIDE.U32 R10, R27, 0x4, R2 ;  /* 0x000000041b0a7825 */ /* 0x003fcc00078e0002 */
[----:B------:R-:W3:Y:S01]  /*0440*/  LDG.E R10, desc[UR8][R10.64] ;  /* 0x000000080a0a7981 */ /* 0x000ee2000c1e1900 */
[----:B--2---:R-:W-:-:S04]  /*0450*/  I2FP.F32.S32 R13, R0 ;  /* 0x00000000000d7245 */ /* 0x004fc80000201400 */
[----:B---3--:R-:W-:-:S13]  /*0460*/  FSETP.GTU.AND P1, PT, R10, R13, PT ;  /* 0x0000000d0a00720b */ /* 0x008fda0003f2c000 */
[----:B------:R3:W4:Y:S01]  /*0470*/  @!P1 F2I.TRUNC.NTZ R0, R10 ;  /* 0x0000000a00009305 */ /* 0x000722000020f100 */
[----:B------:R-:W-:-:S07]  /*0480*/  @!P1 IMAD.MOV.U32 R4, RZ, RZ, R18 ;  /* 0x000000ffff049224 */ /* 0x000fce00078e0012 */
.L_x_2:
[----:B------:R-:W-:Y:S05]  /*0490*/  @P2 BRA `(.L_x_3) ;  /* 0x0000000000182947 */ /* 0x000fea0003800000 */
[----:B01-3--:R-:W-:-:S06]  /*04a0*/  IMAD.WIDE.U32 R10, R25, 0x4, R2 ;  /* 0x00000004190a7825 */ /* 0x00bfcc00078e0002 */
[----:B------:R-:W3:Y:S01]  /*04b0*/  LDG.E R10, desc[UR8][R10.64] ;  /* 0x000000080a0a7981 */ /* 0x000ee2000c1e1900 */
[----:B--2-4-:R-:W-:-:S04]  /*04c0*/  I2FP.F32.S32 R13, R0 ;  /* 0x00000000000d7245 */ /* 0x014fc80000201400 */
[----:B---3--:R-:W-:-:S13]  /*04d0*/  FSETP.GTU.AND P1, PT, R10, R13, PT ;  /* 0x0000000d0a00720b */ /* 0x008fda0003f2c000 */
[----:B------:R0:W1:Y:S01]  /*04e0*/  @!P1 F2I.TRUNC.NTZ R0, R10 ;  /* 0x0000000a00009305 */ /* 0x000062000020f100 */
[----:B------:R-:W-:-:S07]  /*04f0*/  @!P1 VIADD R4, R18, 0x1 ;  /* 0x0000000112049836 */ /* 0x000fce0000000000 */
.L_x_3:
[----:B------:R-:W-:Y:S05]  /*0500*/  @P3 BRA `(.L_x_4) ;  /* 0x0000000000183947 */ /* 0x000fea0003800000 */
[----:B01-3--:R-:W-:-:S06]  /*0510*/  IMAD.WIDE.U32 R10, R21, 0x4, R2 ;  /* 0x00000004150a7825 */ /* 0x00bfcc00078e0002 */
[----:B------:R-:W3:Y:S01]  /*0520*/  LDG.E R10, desc[UR8][R10.64] ;  /* 0x000000080a0a7981 */ /* 0x000ee2000c1e1900 */
[----:B--2-4-:R-:W-:-:S04]  /*0530*/  I2FP.F32.S32 R13, R0 ;  /* 0x00000000000d7245 */ /* 0x014fc80000201400 */
[----:B---3--:R-:W-:-:S13]  /*0540*/  FSETP.GTU.AND P1, PT, R10, R13, PT ;  /* 0x0000000d0a00720b */ /* 0x008fda0003f2c000 */
[----:B------:R0:W1:Y:S01]  /*0550*/  @!P1 F2I.TRUNC.NTZ R0, R10 ;  /* 0x0000000a00009305 */ /* 0x000062000020f100 */
[----:B------:R-:W-:-:S07]  /*0560*/  @!P1 VIADD R4, R18, 0x2 ;  /* 0x0000000212049836 */ /* 0x000fce0000000000 */
.L_x_4:
[----:B------:R-:W-:Y:S02]  /*0570*/  VIADD R18, R18, 0x4 ;  /* 0x0000000412127836 */ /* 0x000fe40000000000 */
[----:B------:R-:W-:Y:S01]  /*0580*/  VIADD R19, R19, 0x4 ;  /* 0x0000000413137836 */ /* 0x000fe20000000000 */
[----:B------:R-:W-:Y:S06]  /*0590*/  @P4 BRA `(.L_x_5) ;  /* 0xfffffffc00304947 */ /* 0x000fec000383ffff */
[----:B0-----:R-:W-:-:S07]  /*05a0*/  IMAD.MOV.U32 R2, RZ, RZ, R23 ;  /* 0x000000ffff027224 */ /* 0x001fce00078e0017 */
.L_x_0:
[----:B------:R-:W-:-:S13]  /*05b0*/  ISETP.NE.AND P1, PT, R7, RZ, PT ;  /* 0x000000ff0700720c */ /* 0x000fda0003f25270 */
[----:B------:R-:W-:Y:S05]  /*05c0*/  @!P1 BRA `(.L_x_6) ;  /* 0x0000000000ac9947 */ /* 0x000fea0003800000 */
[----:B------:R-:W3:Y:S01]  /*05d0*/  LDCU.64 UR6, c[0x0][0x390] ;  /* 0x00007200ff0677ac */ /* 0x000ee20008000a00 */
[----:B------:R-:W-:-:S05]  /*05e0*/  IMAD.IADD R13, R9, 0x1, R2 ;  /* 0x00000001090d7824 */ /* 0x000fca00078e0202 */
[----:B---3--:R-:W-:-:S05]  /*05f0*/  IADD3 R10, P1, PT, R13, UR6, RZ ;  /* 0x000000060d0a7c10 */ /* 0x008fca000ff3e0ff */
[----:B-1----:R-:W-:-:S05]  /*0600*/  IMAD.X R11, RZ, RZ, UR7, P1 ;  /* 0x00000007ff0b7e24 */ /* 0x002fca00088e06ff */
[----:B------:R-:W3:Y:S01]  /*0610*/  LDG.E.U8 R10, desc[UR8][R10.64] ;  /* 0x000000080a0a7981 */ /* 0x000ee2000c1e1100 */
[----:B------:R-:W-:Y:S02]  /*0620*/  ISETP.NE.AND P2, PT, R7, 0x1, PT ;  /* 0x000000010700780c */ /* 0x000fe40003f45270 */
[----:B---3--:R-:W-:-:S13]  /*0630*/  ISETP.NE.AND P1, PT, R10, RZ, PT ;  /* 0x000000ff0a00720c */ /* 0x008fda0003f25270 */
[----:B------:R-:W-:Y:S05]  /*0640*/  @P1 BRA `(.L_x_7) ;  /* 0x00000000001c1947 */ /* 0x000fea0003800000 */
[----:B------:R-:W0:Y:S02]  /*0650*/  LDC.64 R10, c[0x0][0x388] ;  /* 0x0000e200ff0a7b82 */ /* 0x000e240000000a00 */
[----:B0-----:R-:W-:-:S06]  /*0660*/  IMAD.WIDE.U32 R10, R13, 0x4, R10 ;  /* 0x000000040d0a7825 */ /* 0x001fcc00078e000a */
[----:B------:R-:W3:Y:S01]  /*0670*/  LDG.E R10, desc[UR8][R10.64] ;  /* 0x000000080a0a7981 */ /* 0x000ee2000c1e1900 */
[----:B--2-4-:R-:W-:-:S04]  /*0680*/  I2FP.F32.S32 R3, R0 ;  /* 0x0000000000037245 */ /* 0x014fc80000201400 */
[----:B---3--:R-:W-:-:S13]  /*0690*/  FSETP.GTU.AND P1, PT, R10, R3, PT ;  /* 0x000000030a00720b */ /* 0x008fda0003f2c000 */
[----:B------:R0:W1:Y:S01]  /*06a0*/  @!P1 F2I.TRUNC.NTZ R0, R10 ;  /* 0x0000000a00009305 */ /* 0x000062000020f100 */
[----:B------:R-:W-:-:S07]  /*06b0*/  @!P1 IMAD.MOV.U32 R4, RZ, RZ, R2 ;  /* 0x000000ffff049224 */ /* 0x000fce00078e0002 */
.L_x_7:
[----:B------:R-:W-:Y:S05]  /*06c0*/  @!P2 BRA `(.L_x_6) ;  /* 0x00000000006ca947 */ /* 0x000fea0003800000 */
[----:B------:R-:W-:-:S05]  /*06d0*/  VIADD R3, R13, 0x1 ;  /* 0x000000010d037836 */ /* 0x000fca0000000000 */
[----:B0-----:R-:W-:-:S05]  /*06e0*/  IADD3 R10, P1, PT, R3, UR6, RZ ;  /* 0x00000006030a7c10 */ /* 0x001fca000ff3e0ff */
[----:B------:R-:W-:-:S05]  /*06f0*/  IMAD.X R11, RZ, RZ, UR7, P1 ;  /* 0x00000007ff0b7e24 */ /* 0x000fca00088e06ff */
[----:B------:R-:W3:Y:S01]  /*0700*/  LDG.E.U8 R10, desc[UR8][R10.64] ;  /* 0x000000080a0a7981 */ /* 0x000ee2000c1e1100 */
[----:B------:R-:W-:Y:S02]  /*0710*/  ISETP.NE.AND P2, PT, R7, 0x2, PT ;  /* 0x000000020700780c */ /* 0x000fe40003f45270 */
[----:B---3--:R-:W-:-:S13]  /*0720*/  ISETP.NE.AND P1, PT, R10, RZ, PT ;  /* 0x000000ff0a00720c */ /* 0x008fda0003f25270 */
[----:B------:R-:W-:Y:S05]  /*0730*/  @P1 BRA `(.L_x_8) ;  /* 0x00000000001c1947 */ /* 0x000fea0003800000 */
[----:B------:R-:W0:Y:S02]  /*0740*/  LDC.64 R10, c[0x0][0x388] ;  /* 0x0000e200ff0a7b82 */ /* 0x000e240000000a00 */
[----:B0-----:R-:W-:-:S06]  /*0750*/  IMAD.WIDE.U32 R10, R3, 0x4, R10 ;  /* 0x00000004030a7825 */ /* 0x001fcc00078e000a */
[----:B------:R-:W3:Y:S01]  /*0760*/  LDG.E R10, desc[UR8][R10.64] ;  /* 0x000000080a0a7981 */ /* 0x000ee2000c1e1900 */
[----:B-12-4-:R-:W-:-:S04]  /*0770*/  I2FP.F32.S32 R3, R0 ;  /* 0x0000000000037245 */ /* 0x016fc80000201400 */
[----:B---3--:R-:W-:-:S13]  /*0780*/  FSETP.GTU.AND P1, PT, R10, R3, PT ;  /* 0x000000030a00720b */ /* 0x008fda0003f2c000 */
[----:B------:R0:W3:Y:S01]  /*0790*/  @!P1 F2I.TRUNC.NTZ R0, R10 ;  /* 0x0000000a00009305 */ /* 0x0000e2000020f100 */
[----:B------:R-:W-:-:S07]  /*07a0*/  @!P1 VIADD R4, R2, 0x1 ;  /* 0x0000000102049836 */ /* 0x000fce0000000000 */
.L_x_8:
[----:B------:R-:W-:Y:S05]  /*07b0*/  @!P2 BRA `(.L_x_6) ;  /* 0x000000000030a947 */ /* 0x000fea0003800000 */
[----:B------:R-:W-:-:S05]  /*07c0*/  VIADD R13, R13, 0x2 ;  /* 0x000000020d0d7836 */ /* 0x000fca0000000000 */
[----:B0-----:R-:W-:-:S05]  /*07d0*/  IADD3 R10, P1, PT, R13, UR6, RZ ;  /* 0x000000060d0a7c10 */ /* 0x001fca000ff3e0ff */
[----:B------:R-:W-:-:S05]  /*07e0*/  IMAD.X R11, RZ, RZ, UR7, P1 ;  /* 0x00000007ff0b7e24 */ /* 0x000fca00088e06ff */
[----:B------:R-:W5:Y:S02]  /*07f0*/  LDG.E.U8 R10, desc[UR8][R10.64] ;  /* 0x000000080a0a7981 */ /* 0x000f64000c1e1100 */
[----:B-----5:R-:W-:-:S13]  /*0800*/  ISETP.NE.AND P1, PT, R10, RZ, PT ;  /* 0x000000ff0a00720c */ /* 0x020fda0003f25270 */
[----:B------:R-:W-:Y:S05]  /*0810*/  @P1 BRA `(.L_x_6) ;  /* 0x0000000000181947 */ /* 0x000fea0003800000 */
[----:B------:R-:W0:Y:S02]  /*0820*/  LDC.64 R10, c[0x0][0x388] ;  /* 0x0000e200ff0a7b82 */ /* 0x000e240000000a00 */
[----:B0-----:R-:W-:-:S06]  /*0830*/  IMAD.WIDE.U32 R10, R13, 0x4, R10 ;  /* 0x000000040d0a7825 */ /* 0x001fcc00078e000a */
[----:B------:R-:W5:Y:S01]  /*0840*/  LDG.E R10, desc[UR8][R10.64] ;  /* 0x000000080a0a7981 */ /* 0x000f62000c1e1900 */
[----:B-1234-:R-:W-:-:S04]  /*0850*/  I2FP.F32.S32 R3, R0 ;  /* 0x0000000000037245 */ /* 0x01efc80000201400 */
[----:B-----5:R-:W-:-:S13]  /*0860*/  FSETP.GTU.AND P1, PT, R10, R3, PT ;  /* 0x000000030a00720b */ /* 0x020fda0003f2c000 */
[----:B------:R-:W-:-:S07]  /*0870*/  @!P1 VIADD R4, R2, 0x2 ;  /* 0x0000000202049836 */ /* 0x000fce0000000000 */
.L_x_6:
[----:B------:R-:W5:Y:S01]  /*0880*/  LDCU.64 UR6, c[0x0][0x390] ;  /* 0x00007200ff0677ac */ /* 0x000f620008000a00 */
[----:B------:R-:W-:Y:S01]  /*0890*/  IMAD.IADD R3, R9, 0x1, R4 ;  /* 0x0000000109037824 */ /* 0x000fe200078e0204 */
[----:B01-3--:R-:W0:Y:S01]  /*08a0*/  LDC.64 R10, c[0x0][0x388] ;  /* 0x0000e200ff0a7b82 */ /* 0x00be220000000a00 */
[----:B--2-4-:R-:W-:Y:S01]  /*08b0*/  IMAD.MOV.U32 R0, RZ, RZ, 0x1 ;  /* 0x00000001ff007424 */ /* 0x014fe200078e00ff */
[----:B------:R-:W1:Y:S01]  /*08c0*/  LDCU UR5, c[0x0][0x398] ;  /* 0x00007300ff0577ac */ /* 0x000e620008000800 */
[----:B------:R-:W-:Y:S01]  /*08d0*/  IMAD.MOV.U32 R8, RZ, RZ, RZ ;  /* 0x000000ffff087224 */ /* 0x000fe200078e00ff */
[----:B-----5:R-:W-:Y:S01]  /*08e0*/  IADD3 R12, P1, PT, R3, UR6, RZ ;  /* 0x00000006030c7c10 */ /* 0x020fe2000ff3e0ff */
[----:B------:R-:W-:Y:S01]  /*08f0*/  IMAD.U32 R2, RZ, RZ, UR7 ;  /* 0x00000007ff027e24 */ /* 0x000fe2000f8e00ff */
[----:B-1----:R-:W-:-:S03]  /*0900*/  UISETP.GE.U32.AND UP0, UPT, UR5, 0x4, UPT ;  /* 0x000000040500788c */ /* 0x002fc6000bf06070 */
[----:B------:R-:W-:Y:S02]  /*0910*/  IMAD.X R13, RZ, RZ, R2, P1 ;  /* 0x000000ffff0d7224 */ /* 0x000fe400008e0602 */
[----:B0-----:R-:W-:-:S03]  /*0920*/  IMAD.WIDE.U32 R10, R3, 0x4, R10 ;  /* 0x00000004030a7825 */ /* 0x001fc600078e000a */
[----:B------:R0:W-:Y:S01]  /*0930*/  STG.E.U8 desc[UR8][R12.64], R0 ;  /* 0x000000000c007986 */ /* 0x0001e2000c101108 */
[----:B------:R-:W-:Y:S01]  /*0940*/  IMAD R3, R4, UR5, RZ ;  /* 0x0000000504037c24 */ /* 0x000fe2000f8e02ff */
[----:B------:R-:W-:Y:S06]  /*0950*/  BRA.U !UP0, `(.L_x_9) ;  /* 0x0000000508547547 */ /* 0x000fec000b800000 */
[----:B0-----:R-:W0:Y:S01]  /*0960*/  LDC.64 R12, c[0x0][0x388] ;  /* 0x0000e200ff0c7b82 */ /* 0x001e220000000a00 */
[----:B------:R-:W-:Y:S01]  /*0970*/  IMAD.MOV.U32 R0, RZ, RZ, RZ ;  /* 0x000000ffff007224 */ /* 0x000fe200078e00ff */
[----:B------:R-:W1:Y:S06]  /*0980*/  LDCU.64 UR6, c[0x0][0x390] ;  /* 0x00007200ff0677ac */ /* 0x000e6c0008000a00 */
[----:B------:R-:W2:Y:S08]  /*0990*/  LDC.64 R14, c[0x0][0x380] ;  /* 0x0000e000ff0e7b82 */ /* 0x000eb00000000a00 */
[----:B------:R-:W3:Y:S02]  /*09a0*/  LDC.64 R16, c[0x0][0x380] ;  /* 0x0000e000ff107b82 */ /* 0x000ee40000000a00 */
.L_x_14:
[----:B------:R-:W-:Y:S02]  /*09b0*/  IMAD.IADD R25, R9, 0x1, R0 ;  /* 0x0000000109197824 */ /* 0x000fe400078e0200 */
[----:B-1----:R-:W-:-:S03]  /*09c0*/  IMAD.U32 R2, RZ, RZ, UR7 ;  /* 0x00000007ff027e24 */ /* 0x002fc6000f8e00ff */
[----:B------:R-:W-:-:S05]  /*09d0*/  IADD3 R18, P1, PT, R25, UR6, RZ ;  /* 0x0000000619127c10 */ /* 0x000fca000ff3e0ff */
[----:B------:R-:W-:-:S05]  /*09e0*/  IMAD.X R19, RZ, RZ, R2, P1 ;  /* 0x000000ffff137224 */ /* 0x000fca00008e0602 */
[----:B------:R-:W4:Y:S02]  /*09f0*/  LDG.E.U8 R18, desc[UR8][R18.64] ;  /* 0x0000000812127981 */ /* 0x000f24000c1e1100 */
[----:B----4-:R-:W-:-:S13]  /*0a00*/  ISETP.NE.AND P1, PT, R18, RZ, PT ;  /* 0x000000ff1200720c */ /* 0x010fda0003f25270 */
[----:B------:R-:W-:Y:S05]  /*0a10*/  @P1 BRA `(.L_x_10) ;  /* 0x0000000000341947 */ /* 0x000fea0003800000 */
[----:B------:R-:W-:-:S04]  /*0a20*/  IMAD.IADD R19, R3, 0x1, R0 ;  /* 0x0000000103137824 */ /* 0x000fc800078e0200 */
[----:B--2---:R-:W-:-:S05]  /*0a30*/  IMAD.WIDE R18, R19, 0x4, R14 ;  /* 0x0000000413127825 */ /* 0x004fca00078e020e */
[----:B------:R-:W2:Y:S02]  /*0a40*/  LDG.E R20, desc[UR8][R18.64] ;  /* 0x0000000812147981 */ /* 0x000ea4000c1e1900 */
[----:B--2---:R-:W-:-:S13]  /*0a50*/  FSETP.NEU.AND P1, PT, R20, RZ, PT ;  /* 0x000000ff1400720b */ /* 0x004fda0003f2d000 */
[----:B------:R-:W-:Y:S05]  /*0a60*/  @!P1 BRA `(.L_x_10) ;  /* 0x0000000000209947 */ /* 0x000fea0003800000 */
[----:B------:R-:W2:Y:S02]  /*0a70*/  LDG.E R21, desc[UR8][R10.64] ;  /* 0x000000080a157981 */ /* 0x000ea4000c1e1900 */
[----:B--2---:R-:W-:-:S13]  /*0a80*/  FSETP.NEU.AND P1, PT, R21, 2.14748364800000000000e+09, PT ;  /* 0x4f0000001500780b */ /* 0x004fda0003f2d000 */
[----:B------:R-:W-:Y:S05]  /*0a90*/  @!P1 BRA `(.L_x_10) ;  /* 0x0000000000149947 */ /* 0x000fea0003800000 */
[----:B0-----:R-:W-:-:S05]  /*0aa0*/  IMAD.WIDE.U32 R18, R25, 0x4, R12 ;  /* 0x0000000419127825 */ /* 0x001fca00078e000c */
[----:B------:R-:W2:Y:S01]  /*0ab0*/  LDG.E R8, desc[UR8][R18.64] ;  /* 0x0000000812087981 */ /* 0x000ea2000c1e1900 */
[----:B------:R-:W-:-:S05]  /*0ac0*/  FADD R21, R20, R21 ;  /* 0x0000001514157221 */ /* 0x000fca0000000000 */
[----:B--2---:R-:W-:-:S13]  /*0ad0*/  FSETP.GEU.AND P1, PT, R21, R8, PT ;  /* 0x000000081500720b */ /* 0x004fda0003f2e000 */
[----:B------:R1:W-:Y:S02]  /*0ae0*/  @!P1 STG.E desc[UR8][R18.64], R21 ;  /* 0x0000001512009986 */ /* 0x0003e4000c101908 */
.L_x_10:
[----:B------:R-:W-:-:S05]  /*0af0*/  VIADD R27, R25, 0x1 ;  /* 0x00000001191b7836 */ /* 0x000fca0000000000 */
[----:B------:R-:W-:-:S05]  /*0b00*/  IADD3 R20, P1, PT, R27, UR6, RZ ;  /* 0x000000061b147c10 */ /* 0x000fca000ff3e0ff */
[----:B-1----:R-:W-:-:S05]  /*0b10*/  IMAD.X R21, RZ, RZ, R2, P1 ;  /* 0x000000ffff157224 */ /* 0x002fca00008e0602 */
[----:B------:R-:W4:Y:S01]  /*0b20*/  LDG.E.U8 R20, desc[UR8][R20.64] ;  /* 0x0000000814147981 */ /* 0x000f22000c1e1100 */
[----:B------:R-:W-:Y:S02]  /*0b30*/  SHF.R.S32.HI R8, RZ, 0x1f, R0 ;  /* 0x0000001fff087819 */ /* 0x000fe40000011400 */
[----:B------:R-:W-:-:S04]  /*0b40*/  IADD3 R19, P1, PT, R3, R0, RZ ;  /* 0x0000000003137210 */ /* 0x000fc80007f3e0ff */
[----:B------:R-:W-:Y:S02]  /*0b50*/  LEA.HI.X.SX32 R8, R3, R8, 0x1, P1 ;  /* 0x0000000803087211 */ /* 0x000fe400008f0eff */
[----:B---3--:R-:W-:-:S04]  /*0b60*/  LEA R18, P2, R19, R16, 0x2 ;  /* 0x0000001013127211 */ /* 0x008fc800078410ff */
[----:B------:R-:W-:Y:S02]  /*0b70*/  LEA.HI.X R19, R19, R17, R8, 0x2, P2 ;  /* 0x0000001113137211 */ /* 0x000fe400010f1408 */
[----:B----4-:R-:W-:-:S13]  /*0b80*/  ISETP.NE.AND P1, PT, R20, RZ, PT ;  /* 0x000000ff1400720c */ /* 0x010fda0003f25270 */
[----:B------:R-:W-:Y:S05]  /*0b90*/  @P1 BRA `(.L_x_11) ;  /* 0x00000000002c1947 */ /* 0x000fea0003800000 */
[----:B------:R-:W3:Y:S02]  /*0ba0*/  LDG.E R22, desc[UR8][R18.64+0x4] ;  /* 0x0000040812167981 */ /* 0x000ee4000c1e1900 */
[----:B---3--:R-:W-:-:S13]  /*0bb0*/  FSETP.NEU.AND P1, PT, R22, RZ, PT ;  /* 0x000000ff1600720b */ /* 0x008fda0003f2d000 */
[----:B------:R-:W-:Y:S05]  /*0bc0*/  @!P1 BRA `(.L_x_11) ;  /* 0x0000000000209947 */ /* 0x000fea0003800000 */
[----:B------:R-:W3:Y:S02]  /*0bd0*/  LDG.E R29, desc[UR8][R10.64] ;  /* 0x000000080a1d7981 */ /* 0x000ee4000c1e1900 */
[----:B---3--:R-:W-:-:S13]  /*0be0*/  FSETP.NEU.AND P1, PT, R29, 2.14748364800000000000e+09, PT ;  /* 0x4f0000001d00780b */ /* 0x008fda0003f2d000 */
[----:B------:R-:W-:Y:S05]  /*0bf0*/  @!P1 BRA `(.L_x_11) ;  /* 0x0000000000149947 */ /* 0x000fea0003800000 */
[----:B0-----:R-:W-:-:S05]  /*0c00*/  IMAD.WIDE.U32 R20, R27, 0x4, R12 ;  /* 0x000000041b147825 */ /* 0x001fca00078e000c */
[----:B------:R-:W3:Y:S01]  /*0c10*/  LDG.E R8, desc[UR8][R20.64] ;  /* 0x0000000814087981 */ /* 0x000ee2000c1e1900 */
[----:B------:R-:W-:-:S05]  /*0c20*/  FADD R29, R22, R29 ;  /* 0x0000001d161d7221 */ /* 0x000fca0000000000 */
[----:B---3--:R-:W-:-:S13]  /*0c30*/  FSETP.GEU.AND P1, PT, R29, R8, PT ;  /* 0x000000081d00720b */ /* 0x008fda0003f2e000 */
[----:B------:R1:W-:Y:S02]  /*0c40*/  @!P1 STG.E desc[UR8][R20.64], R29 ;  /* 0x0000001d14009986 */ /* 0x0003e4000c101908 */
.L_x_11:
[----:B------:R-:W-:-:S05]  /*0c50*/  VIADD R27, R25, 0x2 ;  /* 0x00000002191b7836 */ /* 0x000fca0000000000 */
[----:B-1----:R-:W-:-:S05]  /*0c60*/  IADD3 R20, P1, PT, R27, UR6, RZ ;  /* 0x000000061b147c10 */ /* 0x002fca000ff3e0ff */
[----:B------:R-:W-:-:S05]  /*0c70*/  IMAD.X R21, RZ, RZ, R2, P1 ;  /* 0x000000ffff157224 */ /* 0x000fca00008e0602 */
[----:B------:R-:W3:Y:S02]  /*0c80*/  LDG.E.U8 R20, desc[UR8][R20.64] ;  /* 0x0000000814147981 */ /* 0x000ee4000c1e1100 */
[----:B---3--:R-:W-:-:S13]  /*0c90*/  ISETP.NE.AND P1, PT, R20, RZ, PT ;  /* 0x000000ff1400720c */ /* 0x008fda0003f25270 */
        /* <DEDUP_REMOVED lines=12> */
.L_x_12:
        /* <DEDUP_REMOVED lines=17> */
.L_x_13:
[----:B------:R-:W-:-:S05]  /*0e70*/  VIADD R0, R0, 0x4 ;  /* 0x0000000400007836 */ /* 0x000fca0000000000 */
[----:B------:R-:W-:-:S13]  /*0e80*/  ISETP.NE.AND P1, PT, R0, R23, PT ;  /* 0x000000170000720c */ /* 0x000fda0003f25270 */
[----:B------:R-:W-:Y:S05]  /*0e90*/  @P1 BRA `(.L_x_14) ;  /* 0xfffffff800c41947 */ /* 0x000fea000383ffff */
[----:B------:R-:W-:-:S07]  /*0ea0*/  IMAD.MOV.U32 R8, RZ, RZ, R23 ;  /* 0x000000ffff087224 */ /* 0x000fce00078e0017 */
.L_x_9:
[----:B------:R-:W-:-:S13]  /*0eb0*/  ISETP.NE.AND P1, PT, R7, RZ, PT ;  /* 0x000000ff0700720c */ /* 0x000fda0003f25270 */
[----:B------:R-:W-:Y:S05]  /*0ec0*/  @!P1 BRA `(.L_x_15) ;  /* 0x0000000400089947 */ /* 0x000fea0003800000 */
[----:B0-----:R-:W-:-:S05]  /*0ed0*/  IMAD.IADD R0, R9, 0x1, R8 ;  /* 0x0000000109007824 */ /* 0x001fca00078e0208 */
[----:B------:R-:W-:-:S05]  /*0ee0*/  IADD3 R12, P1, PT, R0, UR6, RZ ;  /* 0x00000006000c7c10 */ /* 0x000fca000ff3e0ff */
[----:B------:R-:W-:-:S05]  /*0ef0*/  IMAD.X R13, RZ, RZ, R2, P1 ;  /* 0x000000ffff0d7224 */ /* 0x000fca00008e0602 */
[----:B------:R-:W3:Y:S02]  /*0f00*/  LDG.E.U8 R12, desc[UR8][R12.64] ;  /* 0x000000080c0c7981 */ /* 0x000ee4000c1e1100 */
[----:B---3--:R-:W-:-:S13]  /*0f10*/  ISETP.NE.AND P1, PT, R12, RZ, PT ;  /* 0x000000ff0c00720c */ /* 0x008fda0003f25270 */
[----:B------:R-:W-:Y:S05]  /*0f20*/  @P1 BRA `(.L_x_16) ;  /* 0x00000000003c1947 */ /* 0x000fea0003800000 */
[----:B------:R-:W0:Y:S01]  /*0f30*/  LDC.64 R12, c[0x0][0x380] ;  /* 0x0000e000ff0c7b82 */ /* 0x000e220000000a00 */
[----:B--2---:R-:W-:-:S04]  /*0f40*/  IMAD.IADD R15, R3, 0x1, R8 ;  /* 0x00000001030f7824 */ /* 0x004fc800078e0208 */
[----:B0-----:R-:W-:-:S05]  /*0f50*/  IMAD.WIDE R12, R15, 0x4, R12 ;  /* 0x000000040f0c7825 */ /* 0x001fca00078e020c */
[----:B------:R-:W2:Y:S02]  /*0f60*/  LDG.E R15, desc[UR8][R12.64] ;  /* 0x000000080c0f7981 */ /* 0x000ea4000c1e1900 */
[----:B--2---:R-:W-:-:S13]  /*0f70*/  FSETP.NEU.AND P1, PT, R15, RZ, PT ;  /* 0x000000ff0f00720b */ /* 0x004fda0003f2d000 */
[----:B------:R-:W-:Y:S05]  /*0f80*/  @!P1 BRA `(.L_x_16) ;  /* 0x0000000000249947 */ /* 0x000fea0003800000 */
[----:B------:R-:W2:Y:S02]  /*0f90*/  LDG.E R16, desc[UR8][R10.64] ;  /* 0x000000080a107981 */ /* 0x000ea4000c1e1900 */
[----:B--2---:R-:W-:-:S13]  /*0fa0*/  FSETP.NEU.AND P1, PT, R16, 2.14748364800000000000e+09, PT ;  /* 0x4f0000001000780b */ /* 0x004fda0003f2d000 */
[----:B------:R-:W-:Y:S05]  /*0fb0*/  @!P1 BRA `(.L_x_16) ;  /* 0x0000000000189947 */ /* 0x000fea0003800000 */
[----:B------:R-:W0:Y:S02]  /*0fc0*/  LDC.64 R12, c[0x0][0x388] ;  /* 0x0000e200ff0c7b82 */ /* 0x000e240000000a00 */
[----:B0-----:R-:W-:-:S05]  /*0fd0*/  IMAD.WIDE.U32 R12, R0, 0x4, R12 ;  /* 0x00000004000c7825 */ /* 0x001fca00078e000c */
[----:B------:R-:W2:Y:S01]  /*0fe0*/  LDG.E R14, desc[UR8][R12.64] ;  /* 0x000000080c0e7981 */ /* 0x000ea2000c1e1900 */
[----:B------:R-:W-:-:S05]  /*0ff0*/  FADD R15, R15, R16 ;  /* 0x000000100f0f7221 */ /* 0x000fca0000000000 */
[----:B--2---:R-:W-:-:S13]  /*1000*/  FSETP.GEU.AND P1, PT, R15, R14, PT ;  /* 0x0000000e0f00720b */ /* 0x004fda0003f2e000 */
[----:B------:R0:W-:Y:S02]  /*1010*/  @!P1 STG.E desc[UR8][R12.64], R15 ;  /* 0x0000000f0c009986 */ /* 0x0001e4000c101908 */
.L_x_16:
[----:B------:R-:W-:-:S13]  /*1020*/  ISETP.NE.AND P1, PT, R7, 0x1, PT ;  /* 0x000000010700780c */ /* 0x000fda0003f25270 */
[----:B------:R-:W-:Y:S05]  /*1030*/  @!P1 BRA `(.L_x_15) ;  /* 0x0000000000ac9947 */ /* 0x000fea0003800000 */
[----:B------:R-:W-:Y:S01]  /*1040*/  VIADD R17, R0, 0x1 ;  /* 0x0000000100117836 */ /* 0x000fe20000000000 */
[----:B0-----:R-:W0:Y:S04]  /*1050*/  LDC.64 R12, c[0x0][0x380] ;  /* 0x0000e000ff0c7b82 */ /* 0x001e280000000a00 */
[----:B--2---:R-:W-:-:S05]  /*1060*/  IADD3 R14, P1, PT, R17, UR6, RZ ;  /* 0x00000006110e7c10 */ /* 0x004fca000ff3e0ff */
[----:B------:R-:W-:-:S05]  /*1070*/  IMAD.X R15, RZ, RZ, R2, P1 ;  /* 0x000000ffff0f7224 */ /* 0x000fca00008e0602 */
[----:B------:R-:W2:Y:S01]  /*1080*/  LDG.E.U8 R14, desc[UR8][R14.64] ;  /* 0x000000080e0e7981 */ /* 0x000ea2000c1e1100 */
[----:B------:R-:W-:-:S04]  /*1090*/  IADD3 R8, P1, PT, R3, R8, RZ ;  /* 0x0000000803087210 */ /* 0x000fc80007f3e0ff */
[----:B------:R-:W-:Y:S02]  /*10a0*/  LEA.HI.X.SX32 R3, R3, RZ, 0x1, P1 ;  /* 0x000000ff03037211 */ /* 0x000fe400008f0eff */
[----:B0-----:R-:W-:-:S04]  /*10b0*/  LEA R12, P2, R8, R12, 0x2 ;  /* 0x0000000c080c7211 */ /* 0x001fc800078410ff */
[----:B------:R-:W-:Y:S02]  /*10c0*/  LEA.HI.X R13, R8, R13, R3, 0x2, P2 ;  /* 0x0000000d080d7211 */ /* 0x000fe400010f1403 */
[----:B--2---:R-:W-:-:S13]  /*10d0*/  ISETP.NE.AND P1, PT, R14, RZ, PT ;  /* 0x000000ff0e00720c */ /* 0x004fda0003f25270 */
[----:B------:R-:W-:Y:S05]  /*10e0*/  @P1 BRA `(.L_x_17) ;  /* 0x0000000000301947 */ /* 0x000fea0003800000 */
[----:B------:R-:W2:Y:S02]  /*10f0*/  LDG.E R8, desc[UR8][R12.64+0x4] ;  /* 0x000004080c087981 */ /* 0x000ea4000c1e1900 */
[----:B--2---:R-:W-:-:S13]  /*1100*/  FSETP.NEU.AND P1, PT, R8, RZ, PT ;  /* 0x000000ff0800720b */ /* 0x004fda0003f2d000 */
[----:B------:R-:W-:Y:S05]  /*1110*/  @!P1 BRA `(.L_x_17) ;  /* 0x0000000000249947 */ /* 0x000fea0003800000 */
[----:B-1----:R-:W2:Y:S02]  /*1120*/  LDG.E R19, desc[UR8][R10.64] ;  /* 0x000000080a137981 */ /* 0x002ea4000c1e1900 */
        /* <DEDUP_REMOVED lines=8> */
.L_x_17:
[----:B------:R-:W-:-:S13]  /*11b0*/  ISETP.NE.AND P1, PT, R7, 0x2, PT ;  /* 0x000000020700780c */ /* 0x000fda0003f25270 */
[----:B------:R-:W-:Y:S05]  /*11c0*/  @!P1 BRA `(.L_x_15) ;  /* 0x0000000000489947 */ /* 0x000fea0003800000 */
[----:B------:R-:W-:-:S05]  /*11d0*/  VIADD R17, R0, 0x2 ;  /* 0x0000000200117836 */ /* 0x000fca0000000000 */
[----:B0-----:R-:W-:-:S05]  /*11e0*/  IADD3 R14, P1, PT, R17, UR6, RZ ;  /* 0x00000006110e7c10 */ /* 0x001fca000ff3e0ff */
[----:B------:R-:W-:-:S05]  /*11f0*/  IMAD.X R15, RZ, RZ, R2, P1 ;  /* 0x000000ffff0f7224 */ /* 0x000fca00008e0602 */
[----:B------:R-:W2:Y:S02]  /*1200*/  LDG.E.U8 R14, desc[UR8][R14.64] ;  /* 0x000000080e0e7981 */ /* 0x000ea4000c1e1100 */
[----:B--2---:R-:W-:-:S13]  /*1210*/  ISETP.NE.AND P1, PT, R14, RZ, PT ;  /* 0x000000ff0e00720c */ /* 0x004fda0003f25270 */
[----:B------:R-:W-:Y:S05]  /*1220*/  @P1 BRA `(.L_x_15) ;  /* 0x0000000000301947 */ /* 0x000fea0003800000 */
        /* <DEDUP_REMOVED lines=12> */
.L_x_15:
[----:B------:R-:W-:Y:S05]  /*12f0*/  @P0 BRA `(.L_x_18) ;  /* 0xffffffec00a00947 */ /* 0x000fea000383ffff */
[----:B------:R-:W-:Y:S05]  /*1300*/  EXIT ;  /* 0x000000000000794d */ /* 0x000fea0003800000 */
.L_x_19:
[----:B------:R-:W-:-:S00]  /*1310*/  BRA `(.L_x_19) ;  /* 0xfffffffc00fc7947 */ /* 0x000fc0000383ffff */
[----:B------:R-:W-:-:S00]  /*1320*/  NOP ;  /* 0x0000000000007918 */ /* 0x000fc00000000000 */
        /* <DEDUP_REMOVED lines=13> */
.L_x_20:


//--------------------- .nv.shared.reserved.0     --------------------------
	.section	.nv.shared.reserved.0,"aw",@nobits
	.weak		__nv_reservedSMEM_offset_0_alias
	.size		__nv_reservedSMEM_offset_0_alias, 0, 64
	.other		__nv_reservedSMEM_offset_0_alias,@"STO_CUDA_RESERVED_SHARED STV_DEFAULT"
__nv_reservedSMEM_offset_0_alias:
	.zero		0
	.zero		64


//--------------------- .nv.constant0._Z12dijkstraAlgoPfS_Pbi --------------------------
	.section	.nv.constant0._Z12dijkstraAlgoPfS_Pbi,"a",@progbits
	.sectionflags	@""
	.align	4
.nv.constant0._Z12dijkstraAlgoPfS_Pbi:
	.zero		924


//--------------------- SYMBOLS --------------------------

	.type		.nv.reservedSmem.offset0,@object
	.size		.nv.reservedSmem.offset0,0x4
